//
// Generated by NVIDIA NVVM Compiler
//
// Compiler Build ID: CL-36424714
// Cuda compilation tools, release 13.0, V13.0.88
// Based on NVVM 20.0.0
//

.version 9.0
.target sm_100
.address_size 64

	// .globl	_Z18rgb_to_gray_kernelPKhS0_S0_Phii

.visible .entry _Z18rgb_to_gray_kernelPKhS0_S0_Phii(
	.param .u64 .ptr .align 1 _Z18rgb_to_gray_kernelPKhS0_S0_Phii_param_0,
	.param .u64 .ptr .align 1 _Z18rgb_to_gray_kernelPKhS0_S0_Phii_param_1,
	.param .u64 .ptr .align 1 _Z18rgb_to_gray_kernelPKhS0_S0_Phii_param_2,
	.param .u64 .ptr .align 1 _Z18rgb_to_gray_kernelPKhS0_S0_Phii_param_3,
	.param .u32 _Z18rgb_to_gray_kernelPKhS0_S0_Phii_param_4,
	.param .u32 _Z18rgb_to_gray_kernelPKhS0_S0_Phii_param_5
)
{
	.reg .pred 	%p<2>;
	.reg .b16 	%rs<4>;
	.reg .b32 	%r<9>;
	.reg .b32 	%f<7>;
	.reg .b64 	%rd<14>;

	ld.param.u64 	%rd1, [_Z18rgb_to_gray_kernelPKhS0_S0_Phii_param_0];
	ld.param.u64 	%rd2, [_Z18rgb_to_gray_kernelPKhS0_S0_Phii_param_1];
	ld.param.u64 	%rd3, [_Z18rgb_to_gray_kernelPKhS0_S0_Phii_param_2];
	ld.param.u64 	%rd4, [_Z18rgb_to_gray_kernelPKhS0_S0_Phii_param_3];
	ld.param.u32 	%r2, [_Z18rgb_to_gray_kernelPKhS0_S0_Phii_param_4];
	ld.param.u32 	%r3, [_Z18rgb_to_gray_kernelPKhS0_S0_Phii_param_5];
	mov.u32 	%r4, %ctaid.x;
	mov.u32 	%r5, %ntid.x;
	mov.u32 	%r6, %tid.x;
	mad.lo.s32 	%r1, %r4, %r5, %r6;
	mul.lo.s32 	%r7, %r3, %r2;
	setp.ge.s32 	%p1, %r1, %r7;
	@%p1 bra 	$L__BB0_2;
	cvta.to.global.u64 	%rd5, %rd1;
	cvta.to.global.u64 	%rd6, %rd2;
	cvta.to.global.u64 	%rd7, %rd3;
	cvta.to.global.u64 	%rd8, %rd4;
	cvt.s64.s32 	%rd9, %r1;
	add.s64 	%rd10, %rd5, %rd9;
	ld.global.u8 	%rs1, [%rd10];
	cvt.rn.f32.u16 	%f1, %rs1;
	add.s64 	%rd11, %rd6, %rd9;
	ld.global.u8 	%rs2, [%rd11];
	cvt.rn.f32.u16 	%f2, %rs2;
	add.s64 	%rd12, %rd7, %rd9;
	ld.global.u8 	%rs3, [%rd12];
	cvt.rn.f32.u16 	%f3, %rs3;
	mul.f32 	%f4, %f2, 0f3F1645A2;
	fma.rn.f32 	%f5, %f1, 0f3E991687, %f4;
	fma.rn.f32 	%f6, %f3, 0f3DE978D5, %f5;
	cvt.rzi.u32.f32 	%r8, %f6;
	add.s64 	%rd13, %rd8, %rd9;
	st.global.u8 	[%rd13], %r8;
$L__BB0_2:
	ret;

}


// ===== COMPILED SASS (sm_100) =====

	.target	sm_100

	.elftype	@"ET_EXEC"


//--------------------- .note.nv.tkinfo           --------------------------
	.section	.note.nv.tkinfo,"",@"SHT_NOTE"
	.sectionflags	@"SHF_NOTE_NV_TKINFO"
	.tkinfo
        /*0018*/ 	.word	0x00000002
        /*0030*/ 	.string	""
        /*0030*/ 	.string	"ptxas"
        /*0030*/ 	.string	"Cuda compilation tools, release 13.0, V13.0.88"
        /*0030*/ 	.string	"Build cuda_13.0.r13.0/compiler.36424714_0"
        /*0030*/ 	.string	"-arch sm_100 -m 64 "



//--------------------- .note.nv.cuinfo           --------------------------
	.section	.note.nv.cuinfo,"",@"SHT_NOTE"
	.sectionflags	@"SHF_NOTE_NV_CUINFO"
        /*0018*/ 	.short	0x0002
        /*001a*/ 	.short	0x0064
        /*001c*/ 	.short	0x0082
	.zero		2


//--------------------- .nv.info                  --------------------------
	.section	.nv.info,"",@"SHT_CUDA_INFO"
	.align	4


	//----- nvinfo : EIATTR_REGCOUNT
	.align		4
        /*0000*/ 	.byte	0x04, 0x2f
        /*0002*/ 	.short	(.L_1 - .L_0)
	.align		4
.L_0:
        /*0004*/ 	.word	index@(_Z18rgb_to_gray_kernelPKhS0_S0_Phii)
        /*0008*/ 	.word	0x0000000e


	//----- nvinfo : EIATTR_FRAME_SIZE
	.align		4
.L_1:
        /*000c*/ 	.byte	0x04, 0x11
        /*000e*/ 	.short	(.L_3 - .L_2)
	.align		4
.L_2:
        /*0010*/ 	.word	index@(_Z18rgb_to_gray_kernelPKhS0_S0_Phii)
        /*0014*/ 	.word	0x00000000


	//----- nvinfo : EIATTR_MIN_STACK_SIZE
	.align		4
.L_3:
        /*0018*/ 	.byte	0x04, 0x12
        /*001a*/ 	.short	(.L_5 - .L_4)
	.align		4
.L_4:
        /*001c*/ 	.word	index@(_Z18rgb_to_gray_kernelPKhS0_S0_Phii)
        /*0020*/ 	.word	0x00000000
.L_5:


//--------------------- .nv.compat                --------------------------
	.section	.nv.compat,"",@"SHT_CUDA_COMPAT_INFO"
	.align	4
        /*0000*/ 	.byte	0x02, 0x09, 0x00, 0x00, 0x02, 0x02, 0x01, 0x00, 0x02, 0x05, 0x05, 0x00, 0x03, 0x07, 0x01, 0x01
        /*0010*/ 	.byte	0x02, 0x03, 0x00, 0x00, 0x02, 0x06, 0x01, 0x00, 0x04, 0x0b, 0x08, 0x00, 0x09, 0x00, 0x00, 0x00
        /*0020*/ 	.byte	0x00, 0x00, 0x00, 0x00


//--------------------- .nv.info._Z18rgb_to_gray_kernelPKhS0_S0_Phii --------------------------
	.section	.nv.info._Z18rgb_to_gray_kernelPKhS0_S0_Phii,"",@"SHT_CUDA_INFO"
	.sectionflags	@""
	.align	4


	//----- nvinfo : EIATTR_CUDA_API_VERSION
	.align		4
        /*0000*/ 	.byte	0x04, 0x37
        /*0002*/ 	.short	(.L_7 - .L_6)
.L_6:
        /*0004*/ 	.word	0x00000082


	//----- nvinfo : EIATTR_KPARAM_INFO
	.align		4
.L_7:
        /*0008*/ 	.byte	0x04, 0x17
        /*000a*/ 	.short	(.L_9 - .L_8)
.L_8:
        /*000c*/ 	.word	0x00000000
        /*0010*/ 	.short	0x0005
        /*0012*/ 	.short	0x0024
        /*0014*/ 	.byte	0x00, 0xf0, 0x11, 0x00


	//----- nvinfo : EIATTR_KPARAM_INFO
	.align		4
.L_9:
        /*0018*/ 	.byte	0x04, 0x17
        /*001a*/ 	.short	(.L_11 - .L_10)
.L_10:
        /*001c*/ 	.word	0x00000000
        /*0020*/ 	.short	0x0004
        /*0022*/ 	.short	0x0020
        /*0024*/ 	.byte	0x00, 0xf0, 0x11, 0x00


	//----- nvinfo : EIATTR_KPARAM_INFO
	.align		4
.L_11:
        /*0028*/ 	.byte	0x04, 0x17
        /*002a*/ 	.short	(.L_13 - .L_12)
.L_12:
        /*002c*/ 	.word	0x00000000
        /*0030*/ 	.short	0x0003
        /*0032*/ 	.short	0x0018
        /*0034*/ 	.byte	0x00, 0xf5, 0x21, 0x00


	//----- nvinfo : EIATTR_KPARAM_INFO
	.align		4
.L_13:
        /*0038*/ 	.byte	0x04, 0x17
        /*003a*/ 	.short	(.L_15 - .L_14)
.L_14:
        /*003c*/ 	.word	0x00000000
        /*0040*/ 	.short	0x0002
        /*0042*/ 	.short	0x0010
        /*0044*/ 	.byte	0x00, 0xf5, 0x21, 0x00


	//----- nvinfo : EIATTR_KPARAM_INFO
	.align		4
.L_15:
        /*0048*/ 	.byte	0x04, 0x17
        /*004a*/ 	.short	(.L_17 - .L_16)
.L_16:
        /*004c*/ 	.word	0x00000000
        /*0050*/ 	.short	0x0001
        /*0052*/ 	.short	0x0008
        /*0054*/ 	.byte	0x00, 0xf5, 0x21, 0x00


	//----- nvinfo : EIATTR_KPARAM_INFO
	.align		4
.L_17:
        /*0058*/ 	.byte	0x04, 0x17
        /*005a*/ 	.short	(.L_19 - .L_18)
.L_18:
        /*005c*/ 	.word	0x00000000
        /*0060*/ 	.short	0x0000
        /*0062*/ 	.short	0x0000
        /*0064*/ 	.byte	0x00, 0xf5, 0x21, 0x00


	//----- nvinfo : EIATTR_SPARSE_MMA_MASK
	.align		4
.L_19:
        /*0068*/ 	.byte	0x03, 0x50
        /*006a*/ 	.short	0x0000


	//----- nvinfo : EIATTR_MAXREG_COUNT
	.align		4
        /*006c*/ 	.byte	0x03, 0x1b
        /*006e*/ 	.short	0x00ff


	//----- nvinfo : EIATTR_MERCURY_ISA_VERSION
	.align		4
        /*0070*/ 	.byte	0x03, 0x5f
        /*0072*/ 	.short	0x0101


	//----- nvinfo : EIATTR_VRC_CTA_INIT_COUNT
	.align		4
        /*0074*/ 	.byte	0x02, 0x4a
	.zero		1
	.zero		1


	//----- nvinfo : EIATTR_EXIT_INSTR_OFFSETS
	.align		4
        /*0078*/ 	.byte	0x04, 0x1c
        /*007a*/ 	.short	(.L_21 - .L_20)


	//   ....[0]....
.L_20:
        /*007c*/ 	.word	0x00000080


	//   ....[1]....
        /*0080*/ 	.word	0x00000200


	//----- nvinfo : EIATTR_CBANK_PARAM_SIZE
	.align		4
.L_21:
        /*0084*/ 	.byte	0x03, 0x19
        /*0086*/ 	.short	0x0028


	//----- nvinfo : EIATTR_PARAM_CBANK
	.align		4
        /*0088*/ 	.byte	0x04, 0x0a
        /*008a*/ 	.short	(.L_23 - .L_22)
	.align		4
.L_22:
        /*008c*/ 	.word	index@(.nv.constant0._Z18rgb_to_gray_kernelPKhS0_S0_Phii)
        /*0090*/ 	.short	0x0380
        /*0092*/ 	.short	0x0028


	//----- nvinfo : EIATTR_SW_WAR
	.align		4
.L_23:
        /*0094*/ 	.byte	0x04, 0x36
        /*0096*/ 	.short	(.L_25 - .L_24)
.L_24:
        /*0098*/ 	.word	0x00000008
.L_25:


//--------------------- .nv.callgraph             --------------------------
	.section	.nv.callgraph,"",@"SHT_CUDA_CALLGRAPH"
	.align	4
	.sectionentsize	8
	.align		4
        /*0000*/ 	.word	0x00000000
	.align		4
        /*0004*/ 	.word	0xffffffff
	.align		4
        /*0008*/ 	.word	0x00000000
	.align		4
        /*000c*/ 	.word	0xfffffffe
	.align		4
        /*0010*/ 	.word	0x00000000
	.align		4
        /*0014*/ 	.word	0xfffffffd
	.align		4
        /*0018*/ 	.word	0x00000000
	.align		4
        /*001c*/ 	.word	0xfffffffc


//--------------------- .text._Z18rgb_to_gray_kernelPKhS0_S0_Phii --------------------------
	.section	.text._Z18rgb_to_gray_kernelPKhS0_S0_Phii,"ax",@progbits
	.align	128
        .global         _Z18rgb_to_gray_kernelPKhS0_S0_Phii
        .type           _Z18rgb_to_gray_kernelPKhS0_S0_Phii,@function
        .size           _Z18rgb_to_gray_kernelPKhS0_S0_Phii,(.L_x_1 - _Z18rgb_to_gray_kernelPKhS0_S0_Phii)
        .other          _Z18rgb_to_gray_kernelPKhS0_S0_Phii,@"STO_CUDA_ENTRY STV_DEFAULT"
_Z18rgb_to_gray_kernelPKhS0_S0_Phii:
.text._Z18rgb_to_gray_kernelPKhS0_S0_Phii:
[----:B------:R-:W-:Y:S01]  /*0000*/  LDC R1, c[0x0][0x37c] ;  /* 0x0000df00ff017b82 */ /* 0x000fe20000000800 */
[----:B------:R-:W0:Y:S07]  /*0010*/  S2R R3, SR_TID.X ;  /* 0x0000000000037919 */ /* 0x000e2e0000002100 */
[----:B------:R-:W0:Y:S01]  /*0020*/  S2UR UR6, SR_CTAID.X ;  /* 0x00000000000679c3 */ /* 0x000e220000002500 */
[----:B------:R-:W1:Y:S07]  /*0030*/  LDCU.64 UR4, c[0x0][0x3a0] ;  /* 0x00007400ff0477ac */ /* 0x000e6e0008000a00 */
[----:B------:R-:W0:Y:S01]  /*0040*/  LDC R0, c[0x0][0x360] ;  /* 0x0000d800ff007b82 */ /* 0x000e220000000800 */
[----:B-1----:R-:W-:Y:S01]  /*0050*/  UIMAD UR4, UR5, UR4, URZ ;  /* 0x00000004050472a4 */ /* 0x002fe2000f8e02ff */
[----:B0-----:R-:W-:-:S05]  /*0060*/  IMAD R0, R0, UR6, R3 ;  /* 0x0000000600007c24 */ /* 0x001fca000f8e0203 */
[----:B------:R-:W-:-:S13]  /*0070*/  ISETP.GE.AND P0, PT, R0, UR4, PT ;  /* 0x0000000400007c0c */ /* 0x000fda000bf06270 */
[----:B------:R-:W-:Y:S05]  /*0080*/  @P0 EXIT ;  /* 0x000000000000094d */ /* 0x000fea0003800000 */
[----:B------:R-:W0:Y:S01]  /*0090*/  LDCU.128 UR8, c[0x0][0x380] ;  /* 0x00007000ff0877ac */ /* 0x000e220008000c00 */
[----:B------:R-:W-:Y:S01]  /*00a0*/  SHF.R.S32.HI R10, RZ, 0x1f, R0 ;  /* 0x0000001fff0a7819 */ /* 0x000fe20000011400 */
[----:B------:R-:W1:Y:S01]  /*00b0*/  LDCU.128 UR12, c[0x0][0x390] ;  /* 0x00007200ff0c77ac */ /* 0x000e620008000c00 */
[----:B------:R-:W2:Y:S01]  /*00c0*/  LDCU.64 UR4, c[0x0][0x358] ;  /* 0x00006b00ff0477ac */ /* 0x000ea20008000a00 */
[C---:B0-----:R-:W-:Y:S02]  /*00d0*/  IADD3 R4, P1, PT, R0.reuse, UR10, RZ ;  /* 0x0000000a00047c10 */ /* 0x041fe4000ff3e0ff */
[----:B------:R-:W-:Y:S02]  /*00e0*/  IADD3 R2, P0, PT, R0, UR8, RZ ;  /* 0x0000000800027c10 */ /* 0x000fe4000ff1e0ff */
[C---:B------:R-:W-:Y:S02]  /*00f0*/  IADD3.X R5, PT, PT, R10.reuse, UR11, RZ, P1, !PT ;  /* 0x0000000b0a057c10 */ /* 0x040fe40008ffe4ff */
[----:B------:R-:W-:-:S02]  /*0100*/  IADD3.X R3, PT, PT, R10, UR9, RZ, P0, !PT ;  /* 0x000000090a037c10 */ /* 0x000fc400087fe4ff */
[----:B-1----:R-:W-:Y:S01]  /*0110*/  IADD3 R6, P0, PT, R0, UR12, RZ ;  /* 0x0000000c00067c10 */ /* 0x002fe2000ff1e0ff */
[----:B--2---:R-:W2:Y:S03]  /*0120*/  LDG.E.U8 R4, desc[UR4][R4.64] ;  /* 0x0000000404047981 */ /* 0x004ea6000c1e1100 */
[----:B------:R-:W-:Y:S01]  /*0130*/  IADD3.X R7, PT, PT, R10, UR13, RZ, P0, !PT ;  /* 0x0000000d0a077c10 */ /* 0x000fe200087fe4ff */
[----:B------:R-:W3:Y:S04]  /*0140*/  LDG.E.U8 R2, desc[UR4][R2.64] ;  /* 0x0000000402027981 */ /* 0x000ee8000c1e1100 */
[----:B------:R-:W4:Y:S01]  /*0150*/  LDG.E.U8 R6, desc[UR4][R6.64] ;  /* 0x0000000406067981 */ /* 0x000f22000c1e1100 */
[----:B--2---:R-:W-:-:S02]  /*0160*/  I2FP.F32.U32 R9, R4 ;  /* 0x0000000400097245 */ /* 0x004fc40000201000 */
[----:B------:R-:W-:Y:S02]  /*0170*/  IADD3 R4, P0, PT, R0, UR14, RZ ;  /* 0x0000000e00047c10 */ /* 0x000fe4000ff1e0ff */
[----:B---3--:R-:W-:Y:S01]  /*0180*/  I2FP.F32.U32 R8, R2 ;  /* 0x0000000200087245 */ /* 0x008fe20000201000 */
[----:B------:R-:W-:Y:S01]  /*0190*/  FMUL R11, R9, 0.58700001239776611328 ;  /* 0x3f1645a2090b7820 */ /* 0x000fe20000400000 */
[----:B------:R-:W-:Y:S02]  /*01a0*/  IADD3.X R5, PT, PT, R10, UR15, RZ, P0, !PT ;  /* 0x0000000f0a057c10 */ /* 0x000fe400087fe4ff */
[----:B----4-:R-:W-:Y:S01]  /*01b0*/  I2FP.F32.U32 R9, R6 ;  /* 0x0000000600097245 */ /* 0x010fe20000201000 */
[----:B------:R-:W-:-:S04]  /*01c0*/  FFMA R8, R8, 0.29899999499320983887, R11 ;  /* 0x3e99168708087823 */ /* 0x000fc8000000000b */
[----:B------:R-:W-:-:S04]  /*01d0*/  FFMA R8, R9, 0.11400000005960464478, R8 ;  /* 0x3de978d509087823 */ /* 0x000fc80000000008 */
[----:B------:R-:W0:Y:S02]  /*01e0*/  F2I.U32.TRUNC.NTZ R9, R8 ;  /* 0x0000000800097305 */ /* 0x000e24000020f000 */
[----:B0-----:R-:W-:Y:S01]  /*01f0*/  STG.E.U8 desc[UR4][R4.64], R9 ;  /* 0x0000000904007986 */ /* 0x001fe2000c101104 */
[----:B------:R-:W-:Y:S05]  /*0200*/  EXIT ;  /* 0x000000000000794d */ /* 0x000fea0003800000 */
.L_x_0:
[----:B------:R-:W-:-:S00]  /*0210*/  BRA `(.L_x_0) ;  /* 0xfffffffc00fc7947 */ /* 0x000fc0000383ffff */
[----:B------:R-:W-:-:S00]  /*0220*/  NOP ;  /* 0x0000000000007918 */ /* 0x000fc00000000000 */
        /* <DEDUP_REMOVED lines=13> */
.L_x_1:


//--------------------- .nv.shared.reserved.0     --------------------------
	.section	.nv.shared.reserved.0,"aw",@nobits
	.weak		__nv_reservedSMEM_offset_0_alias
	.size		__nv_reservedSMEM_offset_0_alias, 0, 64
	.other		__nv_reservedSMEM_offset_0_alias,@"STO_CUDA_RESERVED_SHARED STV_DEFAULT"
__nv_reservedSMEM_offset_0_alias:
	.zero		0
	.zero		64


//--------------------- .nv.constant0._Z18rgb_to_gray_kernelPKhS0_S0_Phii --------------------------
	.section	.nv.constant0._Z18rgb_to_gray_kernelPKhS0_S0_Phii,"a",@progbits
	.sectionflags	@""
	.align	4
.nv.constant0._Z18rgb_to_gray_kernelPKhS0_S0_Phii:
	.zero		936


//--------------------- SYMBOLS --------------------------

	.type		.nv.reservedSmem.offset0,@object
	.size		.nv.reservedSmem.offset0,0x4
